//
// Generated by NVIDIA NVVM Compiler
//
// Compiler Build ID: CL-36424714
// Cuda compilation tools, release 13.0, V13.0.88
// Based on NVVM 20.0.0
//

.version 9.0
.target sm_100
.address_size 64

	// .globl	_Z15__kernel__test1v

.visible .entry _Z15__kernel__test1v()
{


	ret;

}
	// .globl	_Z15__kernel__test2v
.visible .entry _Z15__kernel__test2v()
{


	ret;

}
	// .globl	_Z15__kernel__test3v
.visible .entry _Z15__kernel__test3v()
{


	ret;

}
	// .globl	_Z15__kernel__test4v
.visible .entry _Z15__kernel__test4v()
{


	ret;

}


// ===== COMPILED SASS (sm_100) =====

	.target	sm_100

	.elftype	@"ET_EXEC"


//--------------------- .note.nv.tkinfo           --------------------------
	.section	.note.nv.tkinfo,"",@"SHT_NOTE"
	.sectionflags	@"SHF_NOTE_NV_TKINFO"
	.tkinfo
        /*0018*/ 	.word	0x00000002
        /*0030*/ 	.string	""
        /*0030*/ 	.string	"ptxas"
        /*0030*/ 	.string	"Cuda compilation tools, release 13.0, V13.0.88"
        /*0030*/ 	.string	"Build cuda_13.0.r13.0/compiler.36424714_0"
        /*0030*/ 	.string	"-arch sm_100 -m 64 "



//--------------------- .note.nv.cuinfo           --------------------------
	.section	.note.nv.cuinfo,"",@"SHT_NOTE"
	.sectionflags	@"SHF_NOTE_NV_CUINFO"
        /*0018*/ 	.short	0x0002
        /*001a*/ 	.short	0x0064
        /*001c*/ 	.short	0x0082
	.zero		2


//--------------------- .nv.info                  --------------------------
	.section	.nv.info,"",@"SHT_CUDA_INFO"
	.align	4


	//----- nvinfo : EIATTR_REGCOUNT
	.align		4
        /*0000*/ 	.byte	0x04, 0x2f
        /*0002*/ 	.short	(.L_1 - .L_0)
	.align		4
.L_0:
        /*0004*/ 	.word	index@(_Z15__kernel__test1v)
        /*0008*/ 	.word	0x00000004


	//----- nvinfo : EIATTR_FRAME_SIZE
	.align		4
.L_1:
        /*000c*/ 	.byte	0x04, 0x11
        /*000e*/ 	.short	(.L_3 - .L_2)
	.align		4
.L_2:
        /*0010*/ 	.word	index@(_Z15__kernel__test1v)
        /*0014*/ 	.word	0x00000000


	//----- nvinfo : EIATTR_REGCOUNT
	.align		4
.L_3:
        /*0018*/ 	.byte	0x04, 0x2f
        /*001a*/ 	.short	(.L_5 - .L_4)
	.align		4
.L_4:
        /*001c*/ 	.word	index@(_Z15__kernel__test2v)
        /*0020*/ 	.word	0x00000004


	//----- nvinfo : EIATTR_FRAME_SIZE
	.align		4
.L_5:
        /*0024*/ 	.byte	0x04, 0x11
        /*0026*/ 	.short	(.L_7 - .L_6)
	.align		4
.L_6:
        /*0028*/ 	.word	index@(_Z15__kernel__test2v)
        /*002c*/ 	.word	0x00000000


	//----- nvinfo : EIATTR_REGCOUNT
	.align		4
.L_7:
        /*0030*/ 	.byte	0x04, 0x2f
        /*0032*/ 	.short	(.L_9 - .L_8)
	.align		4
.L_8:
        /*0034*/ 	.word	index@(_Z15__kernel__test3v)
        /*0038*/ 	.word	0x00000004


	//----- nvinfo : EIATTR_FRAME_SIZE
	.align		4
.L_9:
        /*003c*/ 	.byte	0x04, 0x11
        /*003e*/ 	.short	(.L_11 - .L_10)
	.align		4
.L_10:
        /*0040*/ 	.word	index@(_Z15__kernel__test3v)
        /*0044*/ 	.word	0x00000000


	//----- nvinfo : EIATTR_REGCOUNT
	.align		4
.L_11:
        /*0048*/ 	.byte	0x04, 0x2f
        /*004a*/ 	.short	(.L_13 - .L_12)
	.align		4
.L_12:
        /*004c*/ 	.word	index@(_Z15__kernel__test4v)
        /*0050*/ 	.word	0x00000004


	//----- nvinfo : EIATTR_FRAME_SIZE
	.align		4
.L_13:
        /*0054*/ 	.byte	0x04, 0x11
        /*0056*/ 	.short	(.L_15 - .L_14)
	.align		4
.L_14:
        /*0058*/ 	.word	index@(_Z15__kernel__test4v)
        /*005c*/ 	.word	0x00000000


	//----- nvinfo : EIATTR_MIN_STACK_SIZE
	.align		4
.L_15:
        /*0060*/ 	.byte	0x04, 0x12
        /*0062*/ 	.short	(.L_17 - .L_16)
	.align		4
.L_16:
        /*0064*/ 	.word	index@(_Z15__kernel__test4v)
        /*0068*/ 	.word	0x00000000


	//----- nvinfo : EIATTR_MIN_STACK_SIZE
	.align		4
.L_17:
        /*006c*/ 	.byte	0x04, 0x12
        /*006e*/ 	.short	(.L_19 - .L_18)
	.align		4
.L_18:
        /*0070*/ 	.word	index@(_Z15__kernel__test3v)
        /*0074*/ 	.word	0x00000000


	//----- nvinfo : EIATTR_MIN_STACK_SIZE
	.align		4
.L_19:
        /*0078*/ 	.byte	0x04, 0x12
        /*007a*/ 	.short	(.L_21 - .L_20)
	.align		4
.L_20:
        /*007c*/ 	.word	index@(_Z15__kernel__test2v)
        /*0080*/ 	.word	0x00000000


	//----- nvinfo : EIATTR_MIN_STACK_SIZE
	.align		4
.L_21:
        /*0084*/ 	.byte	0x04, 0x12
        /*0086*/ 	.short	(.L_23 - .L_22)
	.align		4
.L_22:
        /*0088*/ 	.word	index@(_Z15__kernel__test1v)
        /*008c*/ 	.word	0x00000000
.L_23:


//--------------------- .nv.compat                --------------------------
	.section	.nv.compat,"",@"SHT_CUDA_COMPAT_INFO"
	.align	4
        /*0000*/ 	.byte	0x02, 0x09, 0x00, 0x00, 0x02, 0x02, 0x01, 0x00, 0x02, 0x05, 0x05, 0x00, 0x03, 0x07, 0x01, 0x01
        /*0010*/ 	.byte	0x02, 0x03, 0x00, 0x00, 0x02, 0x06, 0x01, 0x00, 0x04, 0x0b, 0x08, 0x00, 0x09, 0x00, 0x00, 0x00
        /*0020*/ 	.byte	0x00, 0x00, 0x00, 0x00


//--------------------- .nv.info._Z15__kernel__test4v --------------------------
	.section	.nv.info._Z15__kernel__test4v,"",@"SHT_CUDA_INFO"
	.sectionflags	@""
	.align	4


	//----- nvinfo : EIATTR_CUDA_API_VERSION
	.align		4
        /*0000*/ 	.byte	0x04, 0x37
        /*0002*/ 	.short	(.L_25 - .L_24)
.L_24:
        /*0004*/ 	.word	0x00000082


	//----- nvinfo : EIATTR_SPARSE_MMA_MASK
	.align		4
.L_25:
        /*0008*/ 	.byte	0x03, 0x50
        /*000a*/ 	.short	0x0000


	//----- nvinfo : EIATTR_MAXREG_COUNT
	.align		4
        /*000c*/ 	.byte	0x03, 0x1b
        /*000e*/ 	.short	0x00ff


	//----- nvinfo : EIATTR_MERCURY_ISA_VERSION
	.align		4
        /*0010*/ 	.byte	0x03, 0x5f
        /*0012*/ 	.short	0x0101


	//----- nvinfo : EIATTR_VRC_CTA_INIT_COUNT
	.align		4
        /*0014*/ 	.byte	0x02, 0x4a
	.zero		1
	.zero		1


	//----- nvinfo : EIATTR_EXIT_INSTR_OFFSETS
	.align		4
        /*0018*/ 	.byte	0x04, 0x1c
        /*001a*/ 	.short	(.L_27 - .L_26)


	//   ....[0]....
.L_26:
        /*001c*/ 	.word	0x00000010


	//----- nvinfo : EIATTR_SW_WAR
	.align		4
.L_27:
        /*0020*/ 	.byte	0x04, 0x36
        /*0022*/ 	.short	(.L_29 - .L_28)
.L_28:
        /*0024*/ 	.word	0x00000008
.L_29:


//--------------------- .nv.info._Z15__kernel__test3v --------------------------
	.section	.nv.info._Z15__kernel__test3v,"",@"SHT_CUDA_INFO"
	.sectionflags	@""
	.align	4


	//----- nvinfo : EIATTR_CUDA_API_VERSION
	.align		4
        /*0000*/ 	.byte	0x04, 0x37
        /*0002*/ 	.short	(.L_31 - .L_30)
.L_30:
        /*0004*/ 	.word	0x00000082


	//----- nvinfo : EIATTR_SPARSE_MMA_MASK
	.align		4
.L_31:
        /*0008*/ 	.byte	0x03, 0x50
        /*000a*/ 	.short	0x0000


	//----- nvinfo : EIATTR_MAXREG_COUNT
	.align		4
        /*000c*/ 	.byte	0x03, 0x1b
        /*000e*/ 	.short	0x00ff


	//----- nvinfo : EIATTR_MERCURY_ISA_VERSION
	.align		4
        /*0010*/ 	.byte	0x03, 0x5f
        /*0012*/ 	.short	0x0101


	//----- nvinfo : EIATTR_VRC_CTA_INIT_COUNT
	.align		4
        /*0014*/ 	.byte	0x02, 0x4a
	.zero		1
	.zero		1


	//----- nvinfo : EIATTR_EXIT_INSTR_OFFSETS
	.align		4
        /*0018*/ 	.byte	0x04, 0x1c
        /*001a*/ 	.short	(.L_33 - .L_32)


	//   ....[0]....
.L_32:
        /*001c*/ 	.word	0x00000010


	//----- nvinfo : EIATTR_SW_WAR
	.align		4
.L_33:
        /*0020*/ 	.byte	0x04, 0x36
        /*0022*/ 	.short	(.L_35 - .L_34)
.L_34:
        /*0024*/ 	.word	0x00000008
.L_35:


//--------------------- .nv.info._Z15__kernel__test2v --------------------------
	.section	.nv.info._Z15__kernel__test2v,"",@"SHT_CUDA_INFO"
	.sectionflags	@""
	.align	4


	//----- nvinfo : EIATTR_CUDA_API_VERSION
	.align		4
        /*0000*/ 	.byte	0x04, 0x37
        /*0002*/ 	.short	(.L_37 - .L_36)
.L_36:
        /*0004*/ 	.word	0x00000082


	//----- nvinfo : EIATTR_SPARSE_MMA_MASK
	.align		4
.L_37:
        /*0008*/ 	.byte	0x03, 0x50
        /*000a*/ 	.short	0x0000


	//----- nvinfo : EIATTR_MAXREG_COUNT
	.align		4
        /*000c*/ 	.byte	0x03, 0x1b
        /*000e*/ 	.short	0x00ff


	//----- nvinfo : EIATTR_MERCURY_ISA_VERSION
	.align		4
        /*0010*/ 	.byte	0x03, 0x5f
        /*0012*/ 	.short	0x0101


	//----- nvinfo : EIATTR_VRC_CTA_INIT_COUNT
	.align		4
        /*0014*/ 	.byte	0x02, 0x4a
	.zero		1
	.zero		1


	//----- nvinfo : EIATTR_EXIT_INSTR_OFFSETS
	.align		4
        /*0018*/ 	.byte	0x04, 0x1c
        /*001a*/ 	.short	(.L_39 - .L_38)


	//   ....[0]....
.L_38:
        /*001c*/ 	.word	0x00000010


	//----- nvinfo : EIATTR_SW_WAR
	.align		4
.L_39:
        /*0020*/ 	.byte	0x04, 0x36
        /*0022*/ 	.short	(.L_41 - .L_40)
.L_40:
        /*0024*/ 	.word	0x00000008
.L_41:


//--------------------- .nv.info._Z15__kernel__test1v --------------------------
	.section	.nv.info._Z15__kernel__test1v,"",@"SHT_CUDA_INFO"
	.sectionflags	@""
	.align	4


	//----- nvinfo : EIATTR_CUDA_API_VERSION
	.align		4
        /*0000*/ 	.byte	0x04, 0x37
        /*0002*/ 	.short	(.L_43 - .L_42)
.L_42:
        /*0004*/ 	.word	0x00000082


	//----- nvinfo : EIATTR_SPARSE_MMA_MASK
	.align		4
.L_43:
        /*0008*/ 	.byte	0x03, 0x50
        /*000a*/ 	.short	0x0000


	//----- nvinfo : EIATTR_MAXREG_COUNT
	.align		4
        /*000c*/ 	.byte	0x03, 0x1b
        /*000e*/ 	.short	0x00ff


	//----- nvinfo : EIATTR_MERCURY_ISA_VERSION
	.align		4
        /*0010*/ 	.byte	0x03, 0x5f
        /*0012*/ 	.short	0x0101


	//----- nvinfo : EIATTR_VRC_CTA_INIT_COUNT
	.align		4
        /*0014*/ 	.byte	0x02, 0x4a
	.zero		1
	.zero		1


	//----- nvinfo : EIATTR_EXIT_INSTR_OFFSETS
	.align		4
        /*0018*/ 	.byte	0x04, 0x1c
        /*001a*/ 	.short	(.L_45 - .L_44)


	//   ....[0]....
.L_44:
        /*001c*/ 	.word	0x00000010


	//----- nvinfo : EIATTR_SW_WAR
	.align		4
.L_45:
        /*0020*/ 	.byte	0x04, 0x36
        /*0022*/ 	.short	(.L_47 - .L_46)
.L_46:
        /*0024*/ 	.word	0x00000008
.L_47:


//--------------------- .nv.callgraph             --------------------------
	.section	.nv.callgraph,"",@"SHT_CUDA_CALLGRAPH"
	.align	4
	.sectionentsize	8
	.align		4
        /*0000*/ 	.word	0x00000000
	.align		4
        /*0004*/ 	.word	0xffffffff
	.align		4
        /*0008*/ 	.word	0x00000000
	.align		4
        /*000c*/ 	.word	0xfffffffe
	.align		4
        /*0010*/ 	.word	0x00000000
	.align		4
        /*0014*/ 	.word	0xfffffffd
	.align		4
        /*0018*/ 	.word	0x00000000
	.align		4
        /*001c*/ 	.word	0xfffffffc


//--------------------- .text._Z15__kernel__test4v --------------------------
	.section	.text._Z15__kernel__test4v,"ax",@progbits
	.align	128
        .global         _Z15__kernel__test4v
        .type           _Z15__kernel__test4v,@function
        .size           _Z15__kernel__test4v,(.L_x_4 - _Z15__kernel__test4v)
        .other          _Z15__kernel__test4v,@"STO_CUDA_ENTRY STV_DEFAULT"
_Z15__kernel__test4v:
.text._Z15__kernel__test4v:
[----:B------:R-:W-:Y:S01]  /*0000*/  LDC R1, c[0x0][0x37c] ;  /* 0x0000df00ff017b82 */ /* 0x000fe20000000800 */
[----:B------:R-:W-:Y:S05]  /*0010*/  EXIT ;  /* 0x000000000000794d */ /* 0x000fea0003800000 */
.L_x_0:
[----:B------:R-:W-:-:S00]  /*0020*/  BRA `(.L_x_0) ;  /* 0xfffffffc00fc7947 */ /* 0x000fc0000383ffff */
[----:B------:R-:W-:-:S00]  /*0030*/  NOP ;  /* 0x0000000000007918 */ /* 0x000fc00000000000 */
        /* <DEDUP_REMOVED lines=12> */
.L_x_4:


//--------------------- .text._Z15__kernel__test3v --------------------------
	.section	.text._Z15__kernel__test3v,"ax",@progbits
	.align	128
        .global         _Z15__kernel__test3v
        .type           _Z15__kernel__test3v,@function
        .size           _Z15__kernel__test3v,(.L_x_5 - _Z15__kernel__test3v)
        .other          _Z15__kernel__test3v,@"STO_CUDA_ENTRY STV_DEFAULT"
_Z15__kernel__test3v:
.text._Z15__kernel__test3v:
[----:B------:R-:W-:Y:S01]  /*0000*/  LDC R1, c[0x0][0x37c] ;  /* 0x0000df00ff017b82 */ /* 0x000fe20000000800 */
[----:B------:R-:W-:Y:S05]  /*0010*/  EXIT ;  /* 0x000000000000794d */ /* 0x000fea0003800000 */
.L_x_1:
        /* <DEDUP_REMOVED lines=14> */
.L_x_5:


//--------------------- .text._Z15__kernel__test2v --------------------------
	.section	.text._Z15__kernel__test2v,"ax",@progbits
	.align	128
        .global         _Z15__kernel__test2v
        .type           _Z15__kernel__test2v,@function
        .size           _Z15__kernel__test2v,(.L_x_6 - _Z15__kernel__test2v)
        .other          _Z15__kernel__test2v,@"STO_CUDA_ENTRY STV_DEFAULT"
_Z15__kernel__test2v:
.text._Z15__kernel__test2v:
[----:B------:R-:W-:Y:S01]  /*0000*/  LDC R1, c[0x0][0x37c] ;  /* 0x0000df00ff017b82 */ /* 0x000fe20000000800 */
[----:B------:R-:W-:Y:S05]  /*0010*/  EXIT ;  /* 0x000000000000794d */ /* 0x000fea0003800000 */
.L_x_2:
        /* <DEDUP_REMOVED lines=14> */
.L_x_6:


//--------------------- .text._Z15__kernel__test1v --------------------------
	.section	.text._Z15__kernel__test1v,"ax",@progbits
	.align	128
        .global         _Z15__kernel__test1v
        .type           _Z15__kernel__test1v,@function
        .size           _Z15__kernel__test1v,(.L_x_7 - _Z15__kernel__test1v)
        .other          _Z15__kernel__test1v,@"STO_CUDA_ENTRY STV_DEFAULT"
_Z15__kernel__test1v:
.text._Z15__kernel__test1v:
[----:B------:R-:W-:Y:S01]  /*0000*/  LDC R1, c[0x0][0x37c] ;  /* 0x0000df00ff017b82 */ /* 0x000fe20000000800 */
[----:B------:R-:W-:Y:S05]  /*0010*/  EXIT ;  /* 0x000000000000794d */ /* 0x000fea0003800000 */
.L_x_3:
        /* <DEDUP_REMOVED lines=14> */
.L_x_7:


//--------------------- .nv.shared.reserved.0     --------------------------
	.section	.nv.shared.reserved.0,"aw",@nobits
	.weak		__nv_reservedSMEM_offset_0_alias
	.size		__nv_reservedSMEM_offset_0_alias, 0, 64
	.other		__nv_reservedSMEM_offset_0_alias,@"STO_CUDA_RESERVED_SHARED STV_DEFAULT"
__nv_reservedSMEM_offset_0_alias:
	.zero		0
	.zero		64


//--------------------- .nv.constant0._Z15__kernel__test4v --------------------------
	.section	.nv.constant0._Z15__kernel__test4v,"a",@progbits
	.sectionflags	@""
	.align	4
.nv.constant0._Z15__kernel__test4v:
	.zero		896


//--------------------- .nv.constant0._Z15__kernel__test3v --------------------------
	.section	.nv.constant0._Z15__kernel__test3v,"a",@progbits
	.sectionflags	@""
	.align	4
.nv.constant0._Z15__kernel__test3v:
	.zero		896


//--------------------- .nv.constant0._Z15__kernel__test2v --------------------------
	.section	.nv.constant0._Z15__kernel__test2v,"a",@progbits
	.sectionflags	@""
	.align	4
.nv.constant0._Z15__kernel__test2v:
	.zero		896


//--------------------- .nv.constant0._Z15__kernel__test1v --------------------------
	.section	.nv.constant0._Z15__kernel__test1v,"a",@progbits
	.sectionflags	@""
	.align	4
.nv.constant0._Z15__kernel__test1v:
	.zero		896


//--------------------- SYMBOLS --------------------------

	.type		.nv.reservedSmem.offset0,@object
	.size		.nv.reservedSmem.offset0,0x4
